//
// Generated by NVIDIA NVVM Compiler
//
// Compiler Build ID: CL-36424714
// Cuda compilation tools, release 13.0, V13.0.88
// Based on NVVM 20.0.0
//

.version 9.0
.target sm_100
.address_size 64

	// .globl	_Z12matMulKernelPdS_S_iii
// _ZZ12matMulKernelPdS_S_iiiE4ds_A has been demoted
// _ZZ12matMulKernelPdS_S_iiiE4ds_B has been demoted

.visible .entry _Z12matMulKernelPdS_S_iii(
	.param .u64 .ptr .align 1 _Z12matMulKernelPdS_S_iii_param_0,
	.param .u64 .ptr .align 1 _Z12matMulKernelPdS_S_iii_param_1,
	.param .u64 .ptr .align 1 _Z12matMulKernelPdS_S_iii_param_2,
	.param .u32 _Z12matMulKernelPdS_S_iii_param_3,
	.param .u32 _Z12matMulKernelPdS_S_iii_param_4,
	.param .u32 _Z12matMulKernelPdS_S_iii_param_5
)
{
	.reg .pred 	%p<23>;
	.reg .b32 	%r<67>;
	.reg .b64 	%rd<22>;
	.reg .b64 	%fd<181>;
	// demoted variable
	.shared .align 8 .b8 _ZZ12matMulKernelPdS_S_iiiE4ds_A[2048];
	// demoted variable
	.shared .align 8 .b8 _ZZ12matMulKernelPdS_S_iiiE4ds_B[2048];
	ld.param.u64 	%rd4, [_Z12matMulKernelPdS_S_iii_param_0];
	ld.param.u64 	%rd5, [_Z12matMulKernelPdS_S_iii_param_1];
	ld.param.u32 	%r33, [_Z12matMulKernelPdS_S_iii_param_3];
	ld.param.u32 	%r34, [_Z12matMulKernelPdS_S_iii_param_4];
	ld.param.u32 	%r35, [_Z12matMulKernelPdS_S_iii_param_5];
	cvta.to.global.u64 	%rd1, %rd5;
	cvta.to.global.u64 	%rd2, %rd4;
	mov.u32 	%r36, %ntid.y;
	mov.u32 	%r37, %ctaid.y;
	mov.u32 	%r1, %tid.y;
	mad.lo.s32 	%r2, %r36, %r37, %r1;
	mov.u32 	%r38, %ntid.x;
	mov.u32 	%r39, %ctaid.x;
	mov.u32 	%r3, %tid.x;
	mad.lo.s32 	%r4, %r38, %r39, %r3;
	setp.lt.s32 	%p1, %r34, 1;
	mov.f64 	%fd180, 0d0000000000000000;
	@%p1 bra 	$L__BB0_19;
	shl.b32 	%r41, %r1, 7;
	mov.u32 	%r42, _ZZ12matMulKernelPdS_S_iiiE4ds_A;
	add.s32 	%r5, %r42, %r41;
	shl.b32 	%r43, %r3, 3;
	add.s32 	%r6, %r5, %r43;
	mul.lo.s32 	%r7, %r34, %r2;
	mov.u32 	%r44, _ZZ12matMulKernelPdS_S_iiiE4ds_B;
	add.s32 	%r9, %r44, %r43;
	add.s32 	%r8, %r9, %r41;
	add.s32 	%r10, %r34, -1;
	setp.lt.u32 	%p2, %r34, 17;
	mov.f64 	%fd180, 0d0000000000000000;
	mov.b32 	%r66, 0;
	@%p2 bra 	$L__BB0_13;
	shr.u32 	%r46, %r10, 4;
	add.s32 	%r47, %r46, 1;
	add.s32 	%r48, %r1, 16;
	mad.lo.s32 	%r63, %r35, %r48, %r4;
	mad.lo.s32 	%r62, %r1, %r35, %r4;
	add.s32 	%r61, %r3, %r7;
	and.b32  	%r49, %r47, 536870910;
	neg.s32 	%r59, %r49;
	mov.f64 	%fd180, 0d0000000000000000;
	mov.b32 	%r65, 16;
	mov.u32 	%r60, %r3;
	mov.u32 	%r64, %r1;
$L__BB0_3:
	setp.ge.s32 	%p3, %r2, %r33;
	setp.ge.u32 	%p4, %r60, %r34;
	mov.f64 	%fd172, 0d0000000000000000;
	or.pred  	%p5, %p3, %p4;
	@%p5 bra 	$L__BB0_5;
	mul.wide.u32 	%rd6, %r61, 8;
	add.s64 	%rd7, %rd2, %rd6;
	ld.global.f64 	%fd172, [%rd7];
$L__BB0_5:
	setp.ge.s32 	%p6, %r4, %r35;
	st.shared.f64 	[%r6], %fd172;
	setp.ge.u32 	%p7, %r64, %r34;
	mov.f64 	%fd173, 0d0000000000000000;
	or.pred  	%p8, %p6, %p7;
	@%p8 bra 	$L__BB0_7;
	mul.wide.u32 	%rd8, %r62, 8;
	add.s64 	%rd9, %rd1, %rd8;
	ld.global.f64 	%fd173, [%rd9];
$L__BB0_7:
	st.shared.f64 	[%r8], %fd173;
	bar.sync 	0;
	ld.shared.f64 	%fd27, [%r5];
	ld.shared.f64 	%fd28, [%r9];
	fma.rn.f64 	%fd29, %fd27, %fd28, %fd180;
	ld.shared.f64 	%fd30, [%r5+8];
	ld.shared.f64 	%fd31, [%r9+128];
	fma.rn.f64 	%fd32, %fd30, %fd31, %fd29;
	ld.shared.f64 	%fd33, [%r5+16];
	ld.shared.f64 	%fd34, [%r9+256];
	fma.rn.f64 	%fd35, %fd33, %fd34, %fd32;
	ld.shared.f64 	%fd36, [%r5+24];
	ld.shared.f64 	%fd37, [%r9+384];
	fma.rn.f64 	%fd38, %fd36, %fd37, %fd35;
	ld.shared.f64 	%fd39, [%r5+32];
	ld.shared.f64 	%fd40, [%r9+512];
	fma.rn.f64 	%fd41, %fd39, %fd40, %fd38;
	ld.shared.f64 	%fd42, [%r5+40];
	ld.shared.f64 	%fd43, [%r9+640];
	fma.rn.f64 	%fd44, %fd42, %fd43, %fd41;
	ld.shared.f64 	%fd45, [%r5+48];
	ld.shared.f64 	%fd46, [%r9+768];
	fma.rn.f64 	%fd47, %fd45, %fd46, %fd44;
	ld.shared.f64 	%fd48, [%r5+56];
	ld.shared.f64 	%fd49, [%r9+896];
	fma.rn.f64 	%fd50, %fd48, %fd49, %fd47;
	ld.shared.f64 	%fd51, [%r5+64];
	ld.shared.f64 	%fd52, [%r9+1024];
	fma.rn.f64 	%fd53, %fd51, %fd52, %fd50;
	ld.shared.f64 	%fd54, [%r5+72];
	ld.shared.f64 	%fd55, [%r9+1152];
	fma.rn.f64 	%fd56, %fd54, %fd55, %fd53;
	ld.shared.f64 	%fd57, [%r5+80];
	ld.shared.f64 	%fd58, [%r9+1280];
	fma.rn.f64 	%fd59, %fd57, %fd58, %fd56;
	ld.shared.f64 	%fd60, [%r5+88];
	ld.shared.f64 	%fd61, [%r9+1408];
	fma.rn.f64 	%fd62, %fd60, %fd61, %fd59;
	ld.shared.f64 	%fd63, [%r5+96];
	ld.shared.f64 	%fd64, [%r9+1536];
	fma.rn.f64 	%fd65, %fd63, %fd64, %fd62;
	ld.shared.f64 	%fd66, [%r5+104];
	ld.shared.f64 	%fd67, [%r9+1664];
	fma.rn.f64 	%fd68, %fd66, %fd67, %fd65;
	ld.shared.f64 	%fd69, [%r5+112];
	ld.shared.f64 	%fd70, [%r9+1792];
	fma.rn.f64 	%fd71, %fd69, %fd70, %fd68;
	ld.shared.f64 	%fd72, [%r5+120];
	ld.shared.f64 	%fd73, [%r9+1920];
	fma.rn.f64 	%fd6, %fd72, %fd73, %fd71;
	bar.sync 	0;
	add.s32 	%r50, %r60, 16;
	setp.ge.u32 	%p10, %r50, %r34;
	mov.f64 	%fd174, 0d0000000000000000;
	or.pred  	%p11, %p3, %p10;
	@%p11 bra 	$L__BB0_9;
	add.s32 	%r51, %r61, 16;
	mul.wide.u32 	%rd10, %r51, 8;
	add.s64 	%rd11, %rd2, %rd10;
	ld.global.f64 	%fd174, [%rd11];
$L__BB0_9:
	st.shared.f64 	[%r6], %fd174;
	add.s32 	%r52, %r64, 16;
	setp.ge.u32 	%p13, %r52, %r34;
	mov.f64 	%fd175, 0d0000000000000000;
	or.pred  	%p14, %p6, %p13;
	@%p14 bra 	$L__BB0_11;
	mul.wide.u32 	%rd12, %r63, 8;
	add.s64 	%rd13, %rd1, %rd12;
	ld.global.f64 	%fd175, [%rd13];
$L__BB0_11:
	st.shared.f64 	[%r8], %fd175;
	bar.sync 	0;
	ld.shared.f64 	%fd75, [%r5];
	ld.shared.f64 	%fd76, [%r9];
	fma.rn.f64 	%fd77, %fd75, %fd76, %fd6;
	ld.shared.f64 	%fd78, [%r5+8];
	ld.shared.f64 	%fd79, [%r9+128];
	fma.rn.f64 	%fd80, %fd78, %fd79, %fd77;
	ld.shared.f64 	%fd81, [%r5+16];
	ld.shared.f64 	%fd82, [%r9+256];
	fma.rn.f64 	%fd83, %fd81, %fd82, %fd80;
	ld.shared.f64 	%fd84, [%r5+24];
	ld.shared.f64 	%fd85, [%r9+384];
	fma.rn.f64 	%fd86, %fd84, %fd85, %fd83;
	ld.shared.f64 	%fd87, [%r5+32];
	ld.shared.f64 	%fd88, [%r9+512];
	fma.rn.f64 	%fd89, %fd87, %fd88, %fd86;
	ld.shared.f64 	%fd90, [%r5+40];
	ld.shared.f64 	%fd91, [%r9+640];
	fma.rn.f64 	%fd92, %fd90, %fd91, %fd89;
	ld.shared.f64 	%fd93, [%r5+48];
	ld.shared.f64 	%fd94, [%r9+768];
	fma.rn.f64 	%fd95, %fd93, %fd94, %fd92;
	ld.shared.f64 	%fd96, [%r5+56];
	ld.shared.f64 	%fd97, [%r9+896];
	fma.rn.f64 	%fd98, %fd96, %fd97, %fd95;
	ld.shared.f64 	%fd99, [%r5+64];
	ld.shared.f64 	%fd100, [%r9+1024];
	fma.rn.f64 	%fd101, %fd99, %fd100, %fd98;
	ld.shared.f64 	%fd102, [%r5+72];
	ld.shared.f64 	%fd103, [%r9+1152];
	fma.rn.f64 	%fd104, %fd102, %fd103, %fd101;
	ld.shared.f64 	%fd105, [%r5+80];
	ld.shared.f64 	%fd106, [%r9+1280];
	fma.rn.f64 	%fd107, %fd105, %fd106, %fd104;
	ld.shared.f64 	%fd108, [%r5+88];
	ld.shared.f64 	%fd109, [%r9+1408];
	fma.rn.f64 	%fd110, %fd108, %fd109, %fd107;
	ld.shared.f64 	%fd111, [%r5+96];
	ld.shared.f64 	%fd112, [%r9+1536];
	fma.rn.f64 	%fd113, %fd111, %fd112, %fd110;
	ld.shared.f64 	%fd114, [%r5+104];
	ld.shared.f64 	%fd115, [%r9+1664];
	fma.rn.f64 	%fd116, %fd114, %fd115, %fd113;
	ld.shared.f64 	%fd117, [%r5+112];
	ld.shared.f64 	%fd118, [%r9+1792];
	fma.rn.f64 	%fd119, %fd117, %fd118, %fd116;
	ld.shared.f64 	%fd120, [%r5+120];
	ld.shared.f64 	%fd121, [%r9+1920];
	fma.rn.f64 	%fd180, %fd120, %fd121, %fd119;
	bar.sync 	0;
	add.s32 	%r65, %r65, 32;
	add.s32 	%r64, %r64, 32;
	shl.b32 	%r53, %r35, 5;
	add.s32 	%r63, %r63, %r53;
	add.s32 	%r62, %r62, %r53;
	add.s32 	%r61, %r61, 32;
	add.s32 	%r60, %r60, 32;
	add.s32 	%r59, %r59, 2;
	setp.ne.s32 	%p15, %r59, 0;
	@%p15 bra 	$L__BB0_3;
	add.s32 	%r66, %r65, -16;
$L__BB0_13:
	and.b32  	%r54, %r10, 16;
	setp.ne.s32 	%p16, %r54, 0;
	@%p16 bra 	$L__BB0_19;
	setp.ge.s32 	%p17, %r2, %r33;
	add.s32 	%r31, %r66, %r3;
	setp.ge.u32 	%p18, %r31, %r34;
	mov.f64 	%fd178, 0d0000000000000000;
	or.pred  	%p19, %p17, %p18;
	@%p19 bra 	$L__BB0_16;
	add.s32 	%r56, %r31, %r7;
	mul.wide.u32 	%rd14, %r56, 8;
	add.s64 	%rd15, %rd2, %rd14;
	ld.global.f64 	%fd178, [%rd15];
$L__BB0_16:
	setp.ge.s32 	%p20, %r4, %r35;
	st.shared.f64 	[%r6], %fd178;
	add.s32 	%r32, %r66, %r1;
	setp.ge.u32 	%p21, %r32, %r34;
	mov.f64 	%fd179, 0d0000000000000000;
	or.pred  	%p22, %p20, %p21;
	@%p22 bra 	$L__BB0_18;
	mad.lo.s32 	%r57, %r32, %r35, %r4;
	mul.wide.u32 	%rd16, %r57, 8;
	add.s64 	%rd17, %rd1, %rd16;
	ld.global.f64 	%fd179, [%rd17];
$L__BB0_18:
	st.shared.f64 	[%r8], %fd179;
	bar.sync 	0;
	ld.shared.f64 	%fd124, [%r5];
	ld.shared.f64 	%fd125, [%r9];
	fma.rn.f64 	%fd126, %fd124, %fd125, %fd180;
	ld.shared.f64 	%fd127, [%r5+8];
	ld.shared.f64 	%fd128, [%r9+128];
	fma.rn.f64 	%fd129, %fd127, %fd128, %fd126;
	ld.shared.f64 	%fd130, [%r5+16];
	ld.shared.f64 	%fd131, [%r9+256];
	fma.rn.f64 	%fd132, %fd130, %fd131, %fd129;
	ld.shared.f64 	%fd133, [%r5+24];
	ld.shared.f64 	%fd134, [%r9+384];
	fma.rn.f64 	%fd135, %fd133, %fd134, %fd132;
	ld.shared.f64 	%fd136, [%r5+32];
	ld.shared.f64 	%fd137, [%r9+512];
	fma.rn.f64 	%fd138, %fd136, %fd137, %fd135;
	ld.shared.f64 	%fd139, [%r5+40];
	ld.shared.f64 	%fd140, [%r9+640];
	fma.rn.f64 	%fd141, %fd139, %fd140, %fd138;
	ld.shared.f64 	%fd142, [%r5+48];
	ld.shared.f64 	%fd143, [%r9+768];
	fma.rn.f64 	%fd144, %fd142, %fd143, %fd141;
	ld.shared.f64 	%fd145, [%r5+56];
	ld.shared.f64 	%fd146, [%r9+896];
	fma.rn.f64 	%fd147, %fd145, %fd146, %fd144;
	ld.shared.f64 	%fd148, [%r5+64];
	ld.shared.f64 	%fd149, [%r9+1024];
	fma.rn.f64 	%fd150, %fd148, %fd149, %fd147;
	ld.shared.f64 	%fd151, [%r5+72];
	ld.shared.f64 	%fd152, [%r9+1152];
	fma.rn.f64 	%fd153, %fd151, %fd152, %fd150;
	ld.shared.f64 	%fd154, [%r5+80];
	ld.shared.f64 	%fd155, [%r9+1280];
	fma.rn.f64 	%fd156, %fd154, %fd155, %fd153;
	ld.shared.f64 	%fd157, [%r5+88];
	ld.shared.f64 	%fd158, [%r9+1408];
	fma.rn.f64 	%fd159, %fd157, %fd158, %fd156;
	ld.shared.f64 	%fd160, [%r5+96];
	ld.shared.f64 	%fd161, [%r9+1536];
	fma.rn.f64 	%fd162, %fd160, %fd161, %fd159;
	ld.shared.f64 	%fd163, [%r5+104];
	ld.shared.f64 	%fd164, [%r9+1664];
	fma.rn.f64 	%fd165, %fd163, %fd164, %fd162;
	ld.shared.f64 	%fd166, [%r5+112];
	ld.shared.f64 	%fd167, [%r9+1792];
	fma.rn.f64 	%fd168, %fd166, %fd167, %fd165;
	ld.shared.f64 	%fd169, [%r5+120];
	ld.shared.f64 	%fd170, [%r9+1920];
	fma.rn.f64 	%fd180, %fd169, %fd170, %fd168;
	bar.sync 	0;
$L__BB0_19:
	ld.param.u64 	%rd21, [_Z12matMulKernelPdS_S_iii_param_2];
	cvta.to.global.u64 	%rd18, %rd21;
	mad.lo.s32 	%r58, %r35, %r2, %r4;
	mul.wide.s32 	%rd19, %r58, 8;
	add.s64 	%rd20, %rd18, %rd19;
	st.global.f64 	[%rd20], %fd180;
	ret;

}


// ===== COMPILED SASS (sm_100) =====

	.target	sm_100

	.elftype	@"ET_EXEC"


//--------------------- .note.nv.tkinfo           --------------------------
	.section	.note.nv.tkinfo,"",@"SHT_NOTE"
	.sectionflags	@"SHF_NOTE_NV_TKINFO"
	.tkinfo
        /*0018*/ 	.word	0x00000002
        /*0030*/ 	.string	""
        /*0030*/ 	.string	"ptxas"
        /*0030*/ 	.string	"Cuda compilation tools, release 13.0, V13.0.88"
        /*0030*/ 	.string	"Build cuda_13.0.r13.0/compiler.36424714_0"
        /*0030*/ 	.string	"-arch sm_100 -m 64 "



//--------------------- .note.nv.cuinfo           --------------------------
	.section	.note.nv.cuinfo,"",@"SHT_NOTE"
	.sectionflags	@"SHF_NOTE_NV_CUINFO"
        /*0018*/ 	.short	0x0002
        /*001a*/ 	.short	0x0064
        /*001c*/ 	.short	0x0082
	.zero		2


//--------------------- .nv.info                  --------------------------
	.section	.nv.info,"",@"SHT_CUDA_INFO"
	.align	4


	//----- nvinfo : EIATTR_REGCOUNT
	.align		4
        /*0000*/ 	.byte	0x04, 0x2f
        /*0002*/ 	.short	(.L_1 - .L_0)
	.align		4
.L_0:
        /*0004*/ 	.word	index@(_Z12matMulKernelPdS_S_iii)
        /*0008*/ 	.word	0x00000020


	//----- nvinfo : EIATTR_FRAME_SIZE
	.align		4
.L_1:
        /*000c*/ 	.byte	0x04, 0x11
        /*000e*/ 	.short	(.L_3 - .L_2)
	.align		4
.L_2:
        /*0010*/ 	.word	index@(_Z12matMulKernelPdS_S_iii)
        /*0014*/ 	.word	0x00000000


	//----- nvinfo : EIATTR_MIN_STACK_SIZE
	.align		4
.L_3:
        /*0018*/ 	.byte	0x04, 0x12
        /*001a*/ 	.short	(.L_5 - .L_4)
	.align		4
.L_4:
        /*001c*/ 	.word	index@(_Z12matMulKernelPdS_S_iii)
        /*0020*/ 	.word	0x00000000
.L_5:


//--------------------- .nv.compat                --------------------------
	.section	.nv.compat,"",@"SHT_CUDA_COMPAT_INFO"
	.align	4
        /*0000*/ 	.byte	0x02, 0x09, 0x00, 0x00, 0x02, 0x02, 0x01, 0x00, 0x02, 0x05, 0x05, 0x00, 0x03, 0x07, 0x01, 0x01
        /*0010*/ 	.byte	0x02, 0x03, 0x00, 0x00, 0x02, 0x06, 0x01, 0x00, 0x04, 0x0b, 0x08, 0x00, 0x01, 0x00, 0x00, 0x00
        /*0020*/ 	.byte	0x00, 0x00, 0x00, 0x00


//--------------------- .nv.info._Z12matMulKernelPdS_S_iii --------------------------
	.section	.nv.info._Z12matMulKernelPdS_S_iii,"",@"SHT_CUDA_INFO"
	.sectionflags	@""
	.align	4


	//----- nvinfo : EIATTR_CUDA_API_VERSION
	.align		4
        /*0000*/ 	.byte	0x04, 0x37
        /*0002*/ 	.short	(.L_7 - .L_6)
.L_6:
        /*0004*/ 	.word	0x00000082


	//----- nvinfo : EIATTR_KPARAM_INFO
	.align		4
.L_7:
        /*0008*/ 	.byte	0x04, 0x17
        /*000a*/ 	.short	(.L_9 - .L_8)
.L_8:
        /*000c*/ 	.word	0x00000000
        /*0010*/ 	.short	0x0005
        /*0012*/ 	.short	0x0020
        /*0014*/ 	.byte	0x00, 0xf0, 0x11, 0x00


	//----- nvinfo : EIATTR_KPARAM_INFO
	.align		4
.L_9:
        /*0018*/ 	.byte	0x04, 0x17
        /*001a*/ 	.short	(.L_11 - .L_10)
.L_10:
        /*001c*/ 	.word	0x00000000
        /*0020*/ 	.short	0x0004
        /*0022*/ 	.short	0x001c
        /*0024*/ 	.byte	0x00, 0xf0, 0x11, 0x00


	//----- nvinfo : EIATTR_KPARAM_INFO
	.align		4
.L_11:
        /*0028*/ 	.byte	0x04, 0x17
        /*002a*/ 	.short	(.L_13 - .L_12)
.L_12:
        /*002c*/ 	.word	0x00000000
        /*0030*/ 	.short	0x0003
        /*0032*/ 	.short	0x0018
        /*0034*/ 	.byte	0x00, 0xf0, 0x11, 0x00


	//----- nvinfo : EIATTR_KPARAM_INFO
	.align		4
.L_13:
        /*0038*/ 	.byte	0x04, 0x17
        /*003a*/ 	.short	(.L_15 - .L_14)
.L_14:
        /*003c*/ 	.word	0x00000000
        /*0040*/ 	.short	0x0002
        /*0042*/ 	.short	0x0010
        /*0044*/ 	.byte	0x00, 0xf5, 0x21, 0x00


	//----- nvinfo : EIATTR_KPARAM_INFO
	.align		4
.L_15:
        /*0048*/ 	.byte	0x04, 0x17
        /*004a*/ 	.short	(.L_17 - .L_16)
.L_16:
        /*004c*/ 	.word	0x00000000
        /*0050*/ 	.short	0x0001
        /*0052*/ 	.short	0x0008
        /*0054*/ 	.byte	0x00, 0xf5, 0x21, 0x00


	//----- nvinfo : EIATTR_KPARAM_INFO
	.align		4
.L_17:
        /*0058*/ 	.byte	0x04, 0x17
        /*005a*/ 	.short	(.L_19 - .L_18)
.L_18:
        /*005c*/ 	.word	0x00000000
        /*0060*/ 	.short	0x0000
        /*0062*/ 	.short	0x0000
        /*0064*/ 	.byte	0x00, 0xf5, 0x21, 0x00


	//----- nvinfo : EIATTR_SPARSE_MMA_MASK
	.align		4
.L_19:
        /*0068*/ 	.byte	0x03, 0x50
        /*006a*/ 	.short	0x0000


	//----- nvinfo : EIATTR_MAXREG_COUNT
	.align		4
        /*006c*/ 	.byte	0x03, 0x1b
        /*006e*/ 	.short	0x00ff


	//----- nvinfo : EIATTR_NUM_BARRIERS
	.align		4
        /*0070*/ 	.byte	0x02, 0x4c
        /*0072*/ 	.byte	0x01
	.zero		1


	//----- nvinfo : EIATTR_MERCURY_ISA_VERSION
	.align		4
        /*0074*/ 	.byte	0x03, 0x5f
        /*0076*/ 	.short	0x0101


	//----- nvinfo : EIATTR_VRC_CTA_INIT_COUNT
	.align		4
        /*0078*/ 	.byte	0x02, 0x4a
	.zero		1
	.zero		1


	//----- nvinfo : EIATTR_EXIT_INSTR_OFFSETS
	.align		4
        /*007c*/ 	.byte	0x04, 0x1c
        /*007e*/ 	.short	(.L_21 - .L_20)


	//   ....[0]....
.L_20:
        /*0080*/ 	.word	0x00000ec0


	//----- nvinfo : EIATTR_CBANK_PARAM_SIZE
	.align		4
.L_21:
        /*0084*/ 	.byte	0x03, 0x19
        /*0086*/ 	.short	0x0024


	//----- nvinfo : EIATTR_PARAM_CBANK
	.align		4
        /*0088*/ 	.byte	0x04, 0x0a
        /*008a*/ 	.short	(.L_23 - .L_22)
	.align		4
.L_22:
        /*008c*/ 	.word	index@(.nv.constant0._Z12matMulKernelPdS_S_iii)
        /*0090*/ 	.short	0x0380
        /*0092*/ 	.short	0x0024


	//----- nvinfo : EIATTR_SW_WAR
	.align		4
.L_23:
        /*0094*/ 	.byte	0x04, 0x36
        /*0096*/ 	.short	(.L_25 - .L_24)
.L_24:
        /*0098*/ 	.word	0x00000008
.L_25:


//--------------------- .nv.callgraph             --------------------------
	.section	.nv.callgraph,"",@"SHT_CUDA_CALLGRAPH"
	.align	4
	.sectionentsize	8
	.align		4
        /*0000*/ 	.word	0x00000000
	.align		4
        /*0004*/ 	.word	0xffffffff
	.align		4
        /*0008*/ 	.word	0x00000000
	.align		4
        /*000c*/ 	.word	0xfffffffe
	.align		4
        /*0010*/ 	.word	0x00000000
	.align		4
        /*0014*/ 	.word	0xfffffffd
	.align		4
        /*0018*/ 	.word	0x00000000
	.align		4
        /*001c*/ 	.word	0xfffffffc


//--------------------- .text._Z12matMulKernelPdS_S_iii --------------------------
	.section	.text._Z12matMulKernelPdS_S_iii,"ax",@progbits
	.align	128
        .global         _Z12matMulKernelPdS_S_iii
        .type           _Z12matMulKernelPdS_S_iii,@function
        .size           _Z12matMulKernelPdS_S_iii,(.L_x_4 - _Z12matMulKernelPdS_S_iii)
        .other          _Z12matMulKernelPdS_S_iii,@"STO_CUDA_ENTRY STV_DEFAULT"
_Z12matMulKernelPdS_S_iii:
.text._Z12matMulKernelPdS_S_iii:
[----:B------:R-:W-:Y:S01]  /*0000*/  LDC R1, c[0x0][0x37c] ;  /* 0x0000df00ff017b82 */ /* 0x000fe20000000800 */
[----:B------:R-:W0:Y:S01]  /*0010*/  S2R R0, SR_CTAID.Y ;  /* 0x0000000000007919 */ /* 0x000e220000002600 */
[----:B------:R-:W1:Y:S01]  /*0020*/  LDCU UR7, c[0x0][0x39c] ;  /* 0x00007380ff0777ac */ /* 0x000e620008000800 */
[----:B------:R-:W-:Y:S01]  /*0030*/  CS2R R24, SRZ ;  /* 0x0000000000187805 */ /* 0x000fe2000001ff00 */
[----:B------:R-:W0:Y:S01]  /*0040*/  S2R R15, SR_TID.Y ;  /* 0x00000000000f7919 */ /* 0x000e220000002200 */
[----:B------:R-:W0:Y:S01]  /*0050*/  LDCU UR4, c[0x0][0x364] ;  /* 0x00006c80ff0477ac */ /* 0x000e220008000800 */
[----:B------:R-:W2:Y:S01]  /*0060*/  S2R R3, SR_CTAID.X ;  /* 0x0000000000037919 */ /* 0x000ea20000002500 */
[----:B------:R-:W2:Y:S01]  /*0070*/  LDCU UR5, c[0x0][0x360] ;  /* 0x00006c00ff0577ac */ /* 0x000ea20008000800 */
[----:B------:R-:W2:Y:S01]  /*0080*/  S2R R12, SR_TID.X ;  /* 0x00000000000c7919 */ /* 0x000ea20000002100 */
[----:B------:R-:W3:Y:S01]  /*0090*/  LDCU.64 UR10, c[0x0][0x358] ;  /* 0x00006b00ff0a77ac */ /* 0x000ee20008000a00 */
[----:B-1----:R-:W-:Y:S01]  /*00a0*/  UISETP.GE.AND UP0, UPT, UR7, 0x1, UPT ;  /* 0x000000010700788c */ /* 0x002fe2000bf06270 */
[----:B0-----:R-:W-:-:S02]  /*00b0*/  IMAD R17, R0, UR4, R15 ;  /* 0x0000000400117c24 */ /* 0x001fc4000f8e020f */
[----:B--2---:R-:W-:-:S06]  /*00c0*/  IMAD R0, R3, UR5, R12 ;  /* 0x0000000503007c24 */ /* 0x004fcc000f8e020c */
[----:B---3--:R-:W-:Y:S05]  /*00d0*/  BRA.U !UP0, `(.L_x_0) ;  /* 0x0000000d08647547 */ /* 0x008fea000b800000 */
[----:B------:R-:W0:Y:S01]  /*00e0*/  S2UR UR6, SR_CgaCtaId ;  /* 0x00000000000679c3 */ /* 0x000e220000008800 */
[----:B------:R-:W-:Y:S01]  /*00f0*/  UMOV UR4, 0x400 ;  /* 0x0000040000047882 */ /* 0x000fe20000000000 */
[----:B------:R-:W-:Y:S01]  /*0100*/  UISETP.GE.U32.AND UP0, UPT, UR7, 0x11, UPT ;  /* 0x000000110700788c */ /* 0x000fe2000bf06070 */
[----:B------:R-:W-:Y:S01]  /*0110*/  CS2R R24, SRZ ;  /* 0x0000000000187805 */ /* 0x000fe2000001ff00 */
[----:B------:R-:W-:Y:S02]  /*0120*/  UIADD3 UR5, UPT, UPT, UR4, 0x800, URZ ;  /* 0x0000080004057890 */ /* 0x000fe4000fffe0ff */
[----:B------:R-:W-:Y:S02]  /*0130*/  UIADD3 UR8, UPT, UPT, UR7, -0x1, URZ ;  /* 0xffffffff07087890 */ /* 0x000fe4000fffe0ff */
[----:B0-----:R-:W-:Y:S02]  /*0140*/  ULEA UR4, UR6, UR4, 0x18 ;  /* 0x0000000406047291 */ /* 0x001fe4000f8ec0ff */
[----:B------:R-:W-:-:S04]  /*0150*/  ULEA UR5, UR6, UR5, 0x18 ;  /* 0x0000000506057291 */ /* 0x000fc8000f8ec0ff */
[----:B------:R-:W-:Y:S01]  /*0160*/  LEA R3, R15, UR4, 0x7 ;  /* 0x000000040f037c11 */ /* 0x000fe2000f8e38ff */
[----:B------:R-:W-:Y:S01]  /*0170*/  UMOV UR4, URZ ;  /* 0x000000ff00047c82 */ /* 0x000fe20008000000 */
[----:B------:R-:W-:-:S03]  /*0180*/  LEA R2, R12, UR5, 0x3 ;  /* 0x000000050c027c11 */ /* 0x000fc6000f8e18ff */
[----:B------:R-:W-:Y:S02]  /*0190*/  IMAD R21, R12, 0x8, R3 ;  /* 0x000000080c157824 */ /* 0x000fe400078e0203 */
[----:B------:R-:W-:Y:S01]  /*01a0*/  IMAD R19, R15, 0x80, R2 ;  /* 0x000000800f137824 */ /* 0x000fe200078e0202 */
[----:B------:R-:W-:Y:S06]  /*01b0*/  BRA.U !UP0, `(.L_x_1) ;  /* 0x00000009082c7547 */ /* 0x000fec000b800000 */
[----:B------:R-:W0:Y:S01]  /*01c0*/  LDC R13, c[0x0][0x3a0] ;  /* 0x0000e800ff0d7b82 */ /* 0x000e220000000800 */
[----:B------:R-:W1:Y:S01]  /*01d0*/  LDCU UR9, c[0x0][0x398] ;  /* 0x00007300ff0977ac */ /* 0x000e620008000800 */
[----:B------:R-:W-:Y:S01]  /*01e0*/  IADD3 R5, PT, PT, R15, 0x10, RZ ;  /* 0x000000100f057810 */ /* 0x000fe20007ffe0ff */
[C-C-:B------:R-:W-:Y:S01]  /*01f0*/  IMAD R18, R17.reuse, UR7, R12.reuse ;  /* 0x0000000711127c24 */ /* 0x140fe2000f8e020c */
[----:B------:R-:W-:Y:S01]  /*0200*/  CS2R R24, SRZ ;  /* 0x0000000000187805 */ /* 0x000fe2000001ff00 */
[----:B------:R-:W2:Y:S01]  /*0210*/  LDCU UR5, c[0x0][0x3a0] ;  /* 0x00007400ff0577ac */ /* 0x000ea20008000800 */
[----:B------:R-:W-:Y:S02]  /*0220*/  IMAD.MOV.U32 R16, RZ, RZ, R12 ;  /* 0x000000ffff107224 */ /* 0x000fe400078e000c */
[----:B------:R-:W-:Y:S01]  /*0230*/  IMAD.MOV.U32 R14, RZ, RZ, R15 ;  /* 0x000000ffff0e7224 */ /* 0x000fe200078e000f */
[----:B------:R-:W-:Y:S01]  /*0240*/  ULEA.HI UR4, UR8, 0x1, URZ, 0x1c ;  /* 0x0000000108047891 */ /* 0x000fe2000f8fe0ff */
[----:B------:R-:W3:Y:S03]  /*0250*/  LDCU UR6, c[0x0][0x39c] ;  /* 0x00007380ff0677ac */ /* 0x000ee60008000800 */
[----:B------:R-:W-:Y:S01]  /*0260*/  ULOP3.LUT UR4, UR4, 0x1ffffffe, URZ, 0xc0, !UPT ;  /* 0x1ffffffe04047892 */ /* 0x000fe2000f8ec0ff */
[----:B-1----:R-:W-:-:S03]  /*0270*/  ISETP.GE.AND P1, PT, R17, UR9, PT ;  /* 0x0000000911007c0c */ /* 0x002fc6000bf26270 */
[----:B------:R-:W-:Y:S01]  /*0280*/  UIADD3 UR4, UPT, UPT, -UR4, URZ, URZ ;  /* 0x000000ff04047290 */ /* 0x000fe2000fffe1ff */
[--C-:B--2---:R-:W-:Y:S02]  /*0290*/  IMAD R22, R5, UR5, R0.reuse ;  /* 0x0000000505167c24 */ /* 0x104fe4000f8e0200 */
[----:B------:R-:W-:Y:S01]  /*02a0*/  IMAD R20, R15, UR5, R0 ;  /* 0x000000050f147c24 */ /* 0x000fe2000f8e0200 */
[----:B------:R-:W-:-:S08]  /*02b0*/  UMOV UR5, 0x10 ;  /* 0x0000001000057882 */ /* 0x000fd00000000000 */
.L_x_2:
[----:B0-----:R-:W-:Y:S01]  /*02c0*/  ISETP.GE.AND P0, PT, R0, R13, PT ;  /* 0x0000000d0000720c */ /* 0x001fe20003f06270 */
[----:B---3--:R-:W-:Y:S01]  /*02d0*/  UMOV UR7, UR6 ;  /* 0x0000000600077c82 */ /* 0x008fe20008000000 */
[----:B------:R-:W-:Y:S02]  /*02e0*/  CS2R R10, SRZ ;  /* 0x00000000000a7805 */ /* 0x000fe4000001ff00 */
[----:B------:R-:W-:Y:S02]  /*02f0*/  ISETP.GE.U32.OR P2, PT, R16, UR7, P1 ;  /* 0x0000000710007c0c */ /* 0x000fe40008f46470 */
[----:B------:R-:W-:Y:S02]  /*0300*/  CS2R R28, SRZ ;  /* 0x00000000001c7805 */ /* 0x000fe4000001ff00 */
[----:B------:R-:W-:-:S09]  /*0310*/  ISETP.GE.U32.OR P3, PT, R14, UR7, P0 ;  /* 0x000000070e007c0c */ /* 0x000fd20008766470 */
[----:B------:R-:W0:Y:S08]  /*0320*/  @!P2 LDC.64 R6, c[0x0][0x380] ;  /* 0x0000e000ff06ab82 */ /* 0x000e300000000a00 */
[----:B------:R-:W1:Y:S01]  /*0330*/  @!P3 LDC.64 R4, c[0x0][0x388] ;  /* 0x0000e200ff04bb82 */ /* 0x000e620000000a00 */
[----:B0-----:R-:W-:-:S05]  /*0340*/  @!P2 IMAD.WIDE.U32 R6, R18, 0x8, R6 ;  /* 0x000000081206a825 */ /* 0x001fca00078e0006 */
[----:B------:R-:W2:Y:S01]  /*0350*/  @!P2 LDG.E.64 R10, desc[UR10][R6.64] ;  /* 0x0000000a060aa981 */ /* 0x000ea2000c1e1b00 */
[----:B-1----:R-:W-:-:S05]  /*0360*/  @!P3 IMAD.WIDE.U32 R4, R20, 0x8, R4 ;  /* 0x000000081404b825 */ /* 0x002fca00078e0004 */
[----:B------:R-:W3:Y:S04]  /*0370*/  @!P3 LDG.E.64 R28, desc[UR10][R4.64] ;  /* 0x0000000a041cb981 */ /* 0x000ee8000c1e1b00 */
[----:B--2---:R-:W-:Y:S04]  /*0380*/  STS.64 [R21], R10 ;  /* 0x0000000a15007388 */ /* 0x004fe80000000a00 */
[----:B---3--:R-:W-:Y:S01]  /*0390*/  STS.64 [R19], R28 ;  /* 0x0000001c13007388 */ /* 0x008fe20000000a00 */
[----:B------:R-:W-:Y:S06]  /*03a0*/  BAR.SYNC.DEFER_BLOCKING 0x0 ;  /* 0x0000000000007b1d */ /* 0x000fec0000010000 */
[----:B------:R-:W-:Y:S04]  /*03b0*/  LDS.64 R4, [R2] ;  /* 0x0000000002047984 */ /* 0x000fe80000000a00 */
[----:B------:R-:W0:Y:S04]  /*03c0*/  LDS.128 R8, [R3] ;  /* 0x0000000003087984 */ /* 0x000e280000000c00 */
[----:B------:R-:W1:Y:S01]  /*03d0*/  LDS.64 R26, [R2+0x80] ;  /* 0x00008000021a7984 */ /* 0x000e620000000a00 */
[----:B0-----:R-:W-:-:S03]  /*03e0*/  DFMA R24, R8, R4, R24 ;  /* 0x000000040818722b */ /* 0x001fc60000000018 */
[----:B------:R-:W-:Y:S04]  /*03f0*/  LDS.64 R8, [R2+0x100] ;  /* 0x0001000002087984 */ /* 0x000fe80000000a00 */
[----:B------:R-:W0:Y:S01]  /*0400*/  LDS.128 R4, [R3+0x10] ;  /* 0x0000100003047984 */ /* 0x000e220000000c00 */
[----:B-1----:R-:W-:-:S03]  /*0410*/  DFMA R26, R26, R10, R24 ;  /* 0x0000000a1a1a722b */ /* 0x002fc60000000018 */
[----:B------:R-:W1:Y:S05]  /*0420*/  LDS.64 R24, [R2+0x180] ;  /* 0x0001800002187984 */ /* 0x000e6a0000000a00 */
[----:B0-----:R-:W-:Y:S01]  /*0430*/  DFMA R26, R4, R8, R26 ;  /* 0x00000008041a722b */ /* 0x001fe2000000001a */
[----:B------:R-:W-:Y:S04]  /*0440*/  LDS.64 R4, [R2+0x200] ;  /* 0x0002000002047984 */ /* 0x000fe80000000a00 */
[----:B------:R-:W0:Y:S03]  /*0450*/  LDS.128 R8, [R3+0x20] ;  /* 0x0000200003087984 */ /* 0x000e260000000c00 */
[----:B-1----:R-:W-:Y:S01]  /*0460*/  DFMA R6, R24, R6, R26 ;  /* 0x000000061806722b */ /* 0x002fe2000000001a */
[----:B------:R-:W1:Y:S04]  /*0470*/  LDS.64 R24, [R2+0x280] ;  /* 0x0002800002187984 */ /* 0x000e680000000a00 */
[----:B------:R-:W-:Y:S03]  /*0480*/  LDS.64 R26, [R2+0x300] ;  /* 0x00030000021a7984 */ /* 0x000fe60000000a00 */
[----:B0-----:R-:W-:-:S02]  /*0490*/  DFMA R8, R8, R4, R6 ;  /* 0x000000040808722b */ /* 0x001fc40000000006 */
[----:B------:R-:W0:Y:S06]  /*04a0*/  LDS.128 R4, [R3+0x30] ;  /* 0x0000300003047984 */ /* 0x000e2c0000000c00 */
[----:B-1----:R-:W-:Y:S01]  /*04b0*/  DFMA R8, R24, R10, R8 ;  /* 0x0000000a1808722b */ /* 0x002fe20000000008 */
[----:B------:R-:W1:Y:S07]  /*04c0*/  LDS.64 R24, [R2+0x380] ;  /* 0x0003800002187984 */ /* 0x000e6e0000000a00 */
        /* <DEDUP_REMOVED lines=13> */
[----:B-1----:R-:W-:-:S02]  /*05a0*/  DFMA R6, R24, R6, R26 ;  /* 0x000000061806722b */ /* 0x002fc4000000001a */
[----:B------:R-:W1:Y:S04]  /*05b0*/  LDS.64 R26, [R2+0x680] ;  /* 0x00068000021a7984 */ /* 0x000e680000000a00 */
[----:B------:R-:W-:Y:S02]  /*05c0*/  LDS.64 R24, [R2+0x700] ;  /* 0x0007000002187984 */ /* 0x000fe40000000a00 */
[----:B0-----:R-:W-:Y:S02]  /*05d0*/  DFMA R8, R8, R4, R6 ;  /* 0x000000040808722b */ /* 0x001fe40000000006 */
[----:B------:R-:W0:Y:S06]  /*05e0*/  LDS.128 R4, [R3+0x70] ;  /* 0x0000700003047984 */ /* 0x000e2c0000000c00 */
[----:B-1----:R-:W-:Y:S01]  /*05f0*/  DFMA R10, R26, R10, R8 ;  /* 0x0000000a1a0a722b */ /* 0x002fe20000000008 */
[----:B------:R-:W-:-:S04]  /*0600*/  IADD3 R8, PT, PT, R16, 0x10, RZ ;  /* 0x0000001010087810 */ /* 0x000fc80007ffe0ff */
[----:B------:R-:W-:Y:S01]  /*0610*/  ISETP.GE.U32.OR P2, PT, R8, UR7, P1 ;  /* 0x0000000708007c0c */ /* 0x000fe20008f46470 */
[----:B------:R-:W-:-:S05]  /*0620*/  VIADD R8, R14, 0x10 ;  /* 0x000000100e087836 */ /* 0x000fca0000000000 */
[----:B------:R-:W-:-:S07]  /*0630*/  ISETP.GE.U32.OR P0, PT, R8, UR7, P0 ;  /* 0x0000000708007c0c */ /* 0x000fce0008706470 */
[----:B------:R-:W1:Y:S08]  /*0640*/  @!P2 LDC.64 R26, c[0x0][0x380] ;  /* 0x0000e000ff1aab82 */ /* 0x000e700000000a00 */
[----:B------:R-:W2:Y:S01]  /*0650*/  @!P0 LDC.64 R8, c[0x0][0x388] ;  /* 0x0000e200ff088b82 */ /* 0x000ea20000000a00 */
[----:B0-----:R-:W-:Y:S01]  /*0660*/  DFMA R24, R4, R24, R10 ;  /* 0x000000180418722b */ /* 0x001fe2000000000a */
[----:B------:R-:W-:-:S04]  /*0670*/  @!P2 VIADD R5, R18, 0x10 ;  /* 0x000000101205a836 */ /* 0x000fc80000000000 */
[----:B-1----:R-:W-:Y:S02]  /*0680*/  @!P2 IMAD.WIDE.U32 R26, R5, 0x8, R26 ;  /* 0x00000008051aa825 */ /* 0x002fe400078e001a */
[----:B------:R-:W0:Y:S01]  /*0690*/  LDS.64 R4, [R2+0x780] ;  /* 0x0007800002047984 */ /* 0x000e220000000a00 */
[----:B------:R-:W-:Y:S01]  /*06a0*/  CS2R R28, SRZ ;  /* 0x00000000001c7805 */ /* 0x000fe2000001ff00 */
[----:B------:R-:W-:Y:S01]  /*06b0*/  BAR.SYNC.DEFER_BLOCKING 0x0 ;  /* 0x0000000000007b1d */ /* 0x000fe20000010000 */
[----:B--2---:R-:W-:Y:S01]  /*06c0*/  @!P0 IMAD.WIDE.U32 R10, R22, 0x8, R8 ;  /* 0x00000008160a8825 */ /* 0x004fe200078e0008 */
[----:B------:R-:W-:-:S04]  /*06d0*/  CS2R R8, SRZ ;  /* 0x0000000000087805 */ /* 0x000fc8000001ff00 */
[----:B------:R-:W2:Y:S04]  /*06e0*/  @!P2 LDG.E.64 R28, desc[UR10][R26.64] ;  /* 0x0000000a1a1ca981 */ /* 0x000ea8000c1e1b00 */
[----:B------:R-:W3:Y:S01]  /*06f0*/  @!P0 LDG.E.64 R8, desc[UR10][R10.64] ;  /* 0x0000000a0a088981 */ /* 0x000ee2000c1e1b00 */
[----:B0-----:R-:W-:-:S03]  /*0700*/  DFMA R4, R4, R6, R24 ;  /* 0x000000060404722b */ /* 0x001fc60000000018 */
        /* <DEDUP_REMOVED lines=10> */
[----:B------:R-:W1:Y:S04]  /*07b0*/  LDS.64 R24, [R2+0x180] ;  /* 0x0001800002187984 */ /* 0x000e680000000a00 */
[----:B------:R-:W-:Y:S01]  /*07c0*/  LDS.64 R26, [R2+0x200] ;  /* 0x00020000021a7984 */ /* 0x000fe20000000a00 */
[----:B0-----:R-:W-:-:S03]  /*07d0*/  DFMA R4, R4, R8, R10 ;  /* 0x000000080404722b */ /* 0x001fc6000000000a */
[----:B------:R-:W0:Y:S05]  /*07e0*/  LDS.128 R8, [R3+0x20] ;  /* 0x0000200003087984 */ /* 0x000e2a0000000c00 */
        /* <DEDUP_REMOVED lines=26> */
[----:B------:R-:W1:Y:S01]  /*0990*/  LDS.64 R24, [R2+0x780] ;  /* 0x0007800002187984 */ /* 0x000e620000000a00 */
[----:B------:R-:W-:-:S04]  /*09a0*/  UIADD3 UR4, UPT, UPT, UR4, 0x2, URZ ;  /* 0x0000000204047890 */ /* 0x000fc8000fffe0ff */
[----:B------:R-:W-:Y:S01]  /*09b0*/  UISETP.NE.AND UP0, UPT, UR4, URZ, UPT ;  /* 0x000000ff0400728c */ /* 0x000fe2000bf05270 */
[----:B------:R-:W-:Y:S01]  /*09c0*/  IADD3 R14, PT, PT, R14, 0x20, RZ ;  /* 0x000000200e0e7810 */ /* 0x000fe20007ffe0ff */
[----:B------:R-:W-:Y:S01]  /*09d0*/  VIADD R16, R16, 0x20 ;  /* 0x0000002010107836 */ /* 0x000fe20000000000 */
[----:B------:R-:W-:Y:S01]  /*09e0*/  IADD3 R18, PT, PT, R18, 0x20, RZ ;  /* 0x0000002012127810 */ /* 0x000fe20007ffe0ff */
[C---:B------:R-:W-:Y:S01]  /*09f0*/  IMAD R20, R13.reuse, 0x20, R20 ;  /* 0x000000200d147824 */ /* 0x040fe200078e0214 */
[----:B------:R-:W-:Y:S01]  /*0a00*/  LEA R22, R13, R22, 0x5 ;  /* 0x000000160d167211 */ /* 0x000fe200078e28ff */
[----:B------:R-:W-:Y:S01]  /*0a10*/  UIADD3 UR5, UPT, UPT, UR5, 0x20, URZ ;  /* 0x0000002005057890 */ /* 0x000fe2000fffe0ff */
[----:B0-----:R-:W-:-:S08]  /*0a20*/  DFMA R4, R4, R8, R10 ;  /* 0x000000080404722b */ /* 0x001fd0000000000a */
[----:B-1----:R-:W-:Y:S01]  /*0a30*/  DFMA R24, R24, R6, R4 ;  /* 0x000000061818722b */ /* 0x002fe20000000004 */
[----:B------:R-:W-:Y:S06]  /*0a40*/  BAR.SYNC.DEFER_BLOCKING 0x0 ;  /* 0x0000000000007b1d */ /* 0x000fec0000010000 */
[----:B------:R-:W-:Y:S05]  /*0a50*/  BRA.U UP0, `(.L_x_2) ;  /* 0xfffffff900187547 */ /* 0x000fea000b83ffff */
[----:B------:R-:W-:-:S12]  /*0a60*/  UIADD3 UR4, UPT, UPT, UR5, -0x10, URZ ;  /* 0xfffffff005047890 */ /* 0x000fd8000fffe0ff */
.L_x_1:
[----:B------:R-:W-:-:S09]  /*0a70*/  ULOP3.LUT UP0, URZ, UR8, 0x10, URZ, 0xc0, !UPT ;  /* 0x0000001008ff7892 */ /* 0x000fd2000f80c0ff */
[----:B------:R-:W-:Y:S05]  /*0a80*/  BRA.U UP0, `(.L_x_0) ;  /* 0x0000000100f87547 */ /* 0x000fea000b800000 */
[----:B------:R-:W0:Y:S01]  /*0a90*/  LDCU UR5, c[0x0][0x398] ;  /* 0x00007300ff0577ac */ /* 0x000e220008000800 */
[----:B------:R-:W-:Y:S01]  /*0aa0*/  VIADD R12, R12, UR4 ;  /* 0x000000040c0c7c36 */ /* 0x000fe20008000000 */
[----:B------:R-:W-:Y:S02]  /*0ab0*/  IADD3 R13, PT, PT, R15, UR4, RZ ;  /* 0x000000040f0d7c10 */ /* 0x000fe4000fffe0ff */
[----:B------:R-:W-:Y:S01]  /*0ac0*/  CS2R R8, SRZ ;  /* 0x0000000000087805 */ /* 0x000fe2000001ff00 */
[----:B------:R-:W1:Y:S01]  /*0ad0*/  LDCU UR6, c[0x0][0x3a0] ;  /* 0x00007400ff0677ac */ /* 0x000e620008000800 */
[----:B------:R-:W-:Y:S02]  /*0ae0*/  ISETP.GE.U32.AND P0, PT, R12, UR7, PT ;  /* 0x000000070c007c0c */ /* 0x000fe4000bf06070 */
[----:B------:R-:W-:Y:S02]  /*0af0*/  ISETP.GE.U32.AND P1, PT, R13, UR7, PT ;  /* 0x000000070d007c0c */ /* 0x000fe4000bf26070 */
[----:B0-----:R-:W-:-:S02]  /*0b00*/  ISETP.GE.OR P0, PT, R17, UR5, P0 ;  /* 0x0000000511007c0c */ /* 0x001fc40008706670 */
[----:B-1----:R-:W-:-:S11]  /*0b10*/  ISETP.GE.OR P1, PT, R0, UR6, P1 ;  /* 0x0000000600007c0c */ /* 0x002fd60008f26670 */
[----:B------:R-:W0:Y:S01]  /*0b20*/  @!P0 LDC.64 R10, c[0x0][0x380] ;  /* 0x0000e000ff0a8b82 */ /* 0x000e220000000a00 */
[----:B------:R-:W-:Y:S02]  /*0b30*/  @!P0 IMAD R7, R17, UR7, R12 ;  /* 0x0000000711078c24 */ /* 0x000fe4000f8e020c */
[----:B------:R-:W-:-:S05]  /*0b40*/  @!P1 IMAD R13, R13, UR6, R0 ;  /* 0x000000060d0d9c24 */ /* 0x000fca000f8e0200 */
[----:B------:R-:W1:Y:S01]  /*0b50*/  @!P1 LDC.64 R4, c[0x0][0x388] ;  /* 0x0000e200ff049b82 */ /* 0x000e620000000a00 */
[----:B0-----:R-:W-:-:S05]  /*0b60*/  @!P0 IMAD.WIDE.U32 R10, R7, 0x8, R10 ;  /* 0x00000008070a8825 */ /* 0x001fca00078e000a */
[----:B------:R-:W2:Y:S01]  /*0b70*/  @!P0 LDG.E.64 R8, desc[UR10][R10.64] ;  /* 0x0000000a0a088981 */ /* 0x000ea2000c1e1b00 */
[----:B-1----:R-:W-:Y:S01]  /*0b80*/  @!P1 IMAD.WIDE.U32 R6, R13, 0x8, R4 ;  /* 0x000000080d069825 */ /* 0x002fe200078e0004 */
[----:B------:R-:W-:-:S06]  /*0b90*/  CS2R R4, SRZ ;  /* 0x0000000000047805 */ /* 0x000fcc000001ff00 */
[----:B------:R-:W3:Y:S04]  /*0ba0*/  @!P1 LDG.E.64 R4, desc[UR10][R6.64] ;  /* 0x0000000a06049981 */ /* 0x000ee8000c1e1b00 */
[----:B--2---:R-:W-:Y:S04]  /*0bb0*/  STS.64 [R21], R8 ;  /* 0x0000000815007388 */ /* 0x004fe80000000a00 */
[----:B---3--:R-:W-:Y:S01]  /*0bc0*/  STS.64 [R19], R4 ;  /* 0x0000000413007388 */ /* 0x008fe20000000a00 */
[----:B------:R-:W-:Y:S06]  /*0bd0*/  BAR.SYNC.DEFER_BLOCKING 0x0 ;  /* 0x0000000000007b1d */ /* 0x000fec0000010000 */
[----:B------:R-:W-:Y:S04]  /*0be0*/  LDS.64 R10, [R2] ;  /* 0x00000000020a7984 */ /* 0x000fe80000000a00 */
[----:B------:R-:W0:Y:S04]  /*0bf0*/  LDS.128 R4, [R3] ;  /* 0x0000000003047984 */ /* 0x000e280000000c00 */
[----:B------:R-:W1:Y:S04]  /*0c00*/  LDS.64 R28, [R2+0x80] ;  /* 0x00008000021c7984 */ /* 0x000e680000000a00 */
[----:B------:R-:W-:Y:S04]  /*0c10*/  LDS.64 R22, [R2+0x100] ;  /* 0x0001000002167984 */ /* 0x000fe80000000a00 */
[----:B------:R-:W2:Y:S04]  /*0c20*/  LDS.128 R12, [R3+0x10] ;  /* 0x00001000030c7984 */ /* 0x000ea80000000c00 */
[----:B------:R-:W3:Y:S04]  /*0c30*/  LDS.64 R26, [R2+0x180] ;  /* 0x00018000021a7984 */ /* 0x000ee80000000a00 */
[----:B------:R-:W-:Y:S04]  /*0c40*/  LDS.64 R18, [R2+0x280] ;  /* 0x0002800002127984 */ /* 0x000fe80000000a00 */
[----:B------:R-:W-:Y:S01]  /*0c50*/  LDS.64 R20, [R2+0x380] ;  /* 0x0003800002147984 */ /* 0x000fe20000000a00 */
[----:B0-----:R-:W-:-:S03]  /*0c60*/  DFMA R4, R4, R10, R24 ;  /* 0x0000000a0404722b */ /* 0x001fc60000000018 */
[----:B------:R-:W-:Y:S04]  /*0c70*/  LDS.64 R24, [R2+0x200] ;  /* 0x0002000002187984 */ /* 0x000fe80000000a00 */
[----:B------:R-:W0:Y:S01]  /*0c80*/  LDS.128 R8, [R3+0x20] ;  /* 0x0000200003087984 */ /* 0x000e220000000c00 */
[----:B-1----:R-:W-:-:S08]  /*0c90*/  DFMA R4, R28, R6, R4 ;  /* 0x000000061c04722b */ /* 0x002fd00000000004 */
[----:B--2---:R-:W-:Y:S01]  /*0ca0*/  DFMA R12, R12, R22, R4 ;  /* 0x000000160c0c722b */ /* 0x004fe20000000004 */
[----:B------:R-:W-:Y:S04]  /*0cb0*/  LDS.64 R22, [R2+0x300] ;  /* 0x0003000002167984 */ /* 0x000fe80000000a00 */
[----:B------:R-:W1:Y:S03]  /*0cc0*/  LDS.128 R4, [R3+0x30] ;  /* 0x0000300003047984 */ /* 0x000e660000000c00 */
[----:B---3--:R-:W-:Y:S01]  /*0cd0*/  DFMA R12, R26, R14, R12 ;  /* 0x0000000e1a0c722b */ /* 0x008fe2000000000c */
[----:B------:R-:W-:Y:S07]  /*0ce0*/  LDS.64 R26, [R2+0x780] ;  /* 0x00078000021a7984 */ /* 0x000fee0000000a00 */
[----:B0-----:R-:W-:Y:S01]  /*0cf0*/  DFMA R8, R8, R24, R12 ;  /* 0x000000180808722b */ /* 0x001fe2000000000c */
[----:B------:R-:W-:Y:S04]  /*0d00*/  LDS.64 R24, [R2+0x400] ;  /* 0x0004000002187984 */ /* 0x000fe80000000a00 */
[----:B------:R-:W0:Y:S03]  /*0d10*/  LDS.128 R12, [R3+0x40] ;  /* 0x00004000030c7984 */ /* 0x000e260000000c00 */
[----:B------:R-:W-:Y:S01]  /*0d20*/  DFMA R8, R18, R10, R8 ;  /* 0x0000000a1208722b */ /* 0x000fe20000000008 */
[----:B------:R-:W2:Y:S07]  /*0d30*/  LDS.64 R18, [R2+0x480] ;  /* 0x0004800002127984 */ /* 0x000eae0000000a00 */
[----:B-1----:R-:W-:Y:S01]  /*0d40*/  DFMA R4, R4, R22, R8 ;  /* 0x000000160404722b */ /* 0x002fe20000000008 */
[----:B------:R-:W-:Y:S04]  /*0d50*/  LDS.64 R22, [R2+0x500] ;  /* 0x0005000002167984 */ /* 0x000fe80000000a00 */
[----:B------:R-:W1:Y:S03]  /*0d60*/  LDS.128 R8, [R3+0x50] ;  /* 0x0000500003087984 */ /* 0x000e660000000c00 */
[----:B------:R-:W-:Y:S01]  /*0d70*/  DFMA R4, R20, R6, R4 ;  /* 0x000000061404722b */ /* 0x000fe20000000004 */
[----:B------:R-:W3:Y:S07]  /*0d80*/  LDS.64 R20, [R2+0x580] ;  /* 0x0005800002147984 */ /* 0x000eee0000000a00 */
[----:B0-----:R-:W-:Y:S01]  /*0d90*/  DFMA R12, R12, R24, R4 ;  /* 0x000000180c0c722b */ /* 0x001fe20000000004 */
[----:B------:R-:W-:Y:S04]  /*0da0*/  LDS.64 R24, [R2+0x600] ;  /* 0x0006000002187984 */ /* 0x000fe80000000a00 */
[----:B------:R-:W0:Y:S03]  /*0db0*/  LDS.128 R4, [R3+0x60] ;  /* 0x0000600003047984 */ /* 0x000e260000000c00 */
[----:B--2---:R-:W-:Y:S01]  /*0dc0*/  DFMA R12, R18, R14, R12 ;  /* 0x0000000e120c722b */ /* 0x004fe2000000000c */
[----:B------:R-:W2:Y:S07]  /*0dd0*/  LDS.64 R18, [R2+0x680] ;  /* 0x0006800002127984 */ /* 0x000eae0000000a00 */
[----:B-1----:R-:W-:Y:S01]  /*0de0*/  DFMA R22, R8, R22, R12 ;  /* 0x000000160816722b */ /* 0x002fe2000000000c */
[----:B------:R-:W-:Y:S04]  /*0df0*/  LDS.64 R8, [R2+0x700] ;  /* 0x0007000002087984 */ /* 0x000fe80000000a00 */
[----:B------:R-:W1:Y:S03]  /*0e00*/  LDS.128 R12, [R3+0x70] ;  /* 0x00007000030c7984 */ /* 0x000e660000000c00 */
[----:B---3--:R-:W-:-:S08]  /*0e10*/  DFMA R10, R20, R10, R22 ;  /* 0x0000000a140a722b */ /* 0x008fd00000000016 */
[----:B0-----:R-:W-:-:S08]  /*0e20*/  DFMA R4, R4, R24, R10 ;  /* 0x000000180404722b */ /* 0x001fd0000000000a */
[----:B--2---:R-:W-:-:S08]  /*0e30*/  DFMA R4, R18, R6, R4 ;  /* 0x000000061204722b */ /* 0x004fd00000000004 */
[----:B-1----:R-:W-:-:S08]  /*0e40*/  DFMA R4, R12, R8, R4 ;  /* 0x000000080c04722b */ /* 0x002fd00000000004 */
[----:B------:R-:W-:Y:S01]  /*0e50*/  DFMA R24, R26, R14, R4 ;  /* 0x0000000e1a18722b */ /* 0x000fe20000000004 */
[----:B------:R-:W-:Y:S10]  /*0e60*/  BAR.SYNC.DEFER_BLOCKING 0x0 ;  /* 0x0000000000007b1d */ /* 0x000ff40000010000 */
.L_x_0:
[----:B------:R-:W0:Y:S01]  /*0e70*/  LDC.64 R2, c[0x0][0x390] ;  /* 0x0000e400ff027b82 */ /* 0x000e220000000a00 */
[----:B------:R-:W1:Y:S02]  /*0e80*/  LDCU UR4, c[0x0][0x3a0] ;  /* 0x00007400ff0477ac */ /* 0x000e640008000800 */
[----:B-1----:R-:W-:-:S04]  /*0e90*/  IMAD R17, R17, UR4, R0 ;  /* 0x0000000411117c24 */ /* 0x002fc8000f8e0200 */
[----:B0-----:R-:W-:-:S05]  /*0ea0*/  IMAD.WIDE R2, R17, 0x8, R2 ;  /* 0x0000000811027825 */ /* 0x001fca00078e0202 */
[----:B------:R-:W-:Y:S01]  /*0eb0*/  STG.E.64 desc[UR10][R2.64], R24 ;  /* 0x0000001802007986 */ /* 0x000fe2000c101b0a */
[----:B------:R-:W-:Y:S05]  /*0ec0*/  EXIT ;  /* 0x000000000000794d */ /* 0x000fea0003800000 */
.L_x_3:
[----:B------:R-:W-:-:S00]  /*0ed0*/  BRA `(.L_x_3) ;  /* 0xfffffffc00fc7947 */ /* 0x000fc0000383ffff */
[----:B------:R-:W-:-:S00]  /*0ee0*/  NOP ;  /* 0x0000000000007918 */ /* 0x000fc00000000000 */
        /* <DEDUP_REMOVED lines=9> */
.L_x_4:


//--------------------- .nv.shared._Z12matMulKernelPdS_S_iii --------------------------
	.section	.nv.shared._Z12matMulKernelPdS_S_iii,"aw",@nobits
	.sectionflags	@""
	.align	8
.nv.shared._Z12matMulKernelPdS_S_iii:
	.zero		5120


//--------------------- .nv.shared.reserved.0     --------------------------
	.section	.nv.shared.reserved.0,"aw",@nobits
	.weak		__nv_reservedSMEM_offset_0_alias
	.size		__nv_reservedSMEM_offset_0_alias, 0, 64
	.other		__nv_reservedSMEM_offset_0_alias,@"STO_CUDA_RESERVED_SHARED STV_DEFAULT"
__nv_reservedSMEM_offset_0_alias:
	.zero		0
	.zero		64


//--------------------- .nv.constant0._Z12matMulKernelPdS_S_iii --------------------------
	.section	.nv.constant0._Z12matMulKernelPdS_S_iii,"a",@progbits
	.sectionflags	@""
	.align	4
.nv.constant0._Z12matMulKernelPdS_S_iii:
	.zero		932


//--------------------- SYMBOLS --------------------------

	.type		.nv.reservedSmem.offset0,@object
	.size		.nv.reservedSmem.offset0,0x4
	.type		.nv.reservedSmem.cap,@object
	.size		.nv.reservedSmem.cap,0x4
